//
// Generated by NVIDIA NVVM Compiler
//
// Compiler Build ID: CL-36424714
// Cuda compilation tools, release 13.0, V13.0.88
// Based on NVVM 20.0.0
//

.version 9.0
.target sm_100
.address_size 64

	// .globl	computeBondedForces

.visible .entry computeBondedForces(
	.param .u64 .ptr .align 1 computeBondedForces_param_0,
	.param .u64 .ptr .align 1 computeBondedForces_param_1,
	.param .u64 .ptr .align 1 computeBondedForces_param_2,
	.param .u64 .ptr .align 1 computeBondedForces_param_3,
	.param .u64 .ptr .align 1 computeBondedForces_param_4,
	.param .u32 computeBondedForces_param_5
)
{
	.reg .pred 	%p<4>;
	.reg .b32 	%r<18>;
	.reg .b32 	%f<42>;
	.reg .b64 	%rd<44>;

	ld.param.u64 	%rd5, [computeBondedForces_param_0];
	ld.param.u64 	%rd6, [computeBondedForces_param_1];
	ld.param.u64 	%rd7, [computeBondedForces_param_2];
	ld.param.u64 	%rd8, [computeBondedForces_param_3];
	ld.param.u64 	%rd9, [computeBondedForces_param_4];
	ld.param.u32 	%r7, [computeBondedForces_param_5];
	mov.u32 	%r8, %ctaid.x;
	mov.u32 	%r1, %ntid.x;
	mov.u32 	%r9, %tid.x;
	mad.lo.s32 	%r2, %r8, %r1, %r9;
	add.s32 	%r3, %r7, -1;
	setp.ge.u32 	%p1, %r2, %r3;
	mov.f32 	%f41, 0f00000000;
	@%p1 bra 	$L__BB0_3;
	cvta.to.global.u64 	%rd1, %rd5;
	cvta.to.global.u64 	%rd2, %rd7;
	mov.u32 	%r10, %nctaid.x;
	mul.lo.s32 	%r4, %r1, %r10;
	cvta.to.global.u64 	%rd3, %rd8;
	cvta.to.global.u64 	%rd4, %rd9;
	mov.f32 	%f41, 0f00000000;
	mov.u32 	%r17, %r2;
$L__BB0_2:
	mul.wide.u32 	%rd10, %r17, 8;
	add.s64 	%rd11, %rd3, %rd10;
	ld.global.nc.v2.u32 	{%r11, %r12}, [%rd11];
	mul.wide.u32 	%rd12, %r11, 16;
	add.s64 	%rd13, %rd2, %rd12;
	ld.global.nc.v4.f32 	{%f6, %f7, %f8, %f9}, [%rd13];
	mul.wide.u32 	%rd14, %r12, 16;
	add.s64 	%rd15, %rd2, %rd14;
	ld.global.nc.v4.f32 	{%f10, %f11, %f12, %f13}, [%rd15];
	sub.f32 	%f14, %f10, %f6;
	sub.f32 	%f15, %f11, %f7;
	sub.f32 	%f16, %f12, %f8;
	mul.f32 	%f17, %f15, %f15;
	fma.rn.f32 	%f18, %f14, %f14, %f17;
	fma.rn.f32 	%f19, %f16, %f16, %f18;
	sqrt.rn.f32 	%f20, %f19;
	add.s64 	%rd16, %rd4, %rd10;
	ld.global.v2.f32 	{%f21, %f22}, [%rd16];
	sub.f32 	%f23, %f20, %f21;
	mul.f32 	%f24, %f22, 0f3F000000;
	mul.f32 	%f25, %f23, %f24;
	fma.rn.f32 	%f41, %f23, %f25, %f41;
	mul.f32 	%f26, %f22, %f23;
	setp.gt.f32 	%p2, %f20, 0f00000000;
	div.rn.f32 	%f27, %f26, %f20;
	selp.f32 	%f28, %f27, 0f00000000, %p2;
	mul.f32 	%f29, %f14, %f28;
	mul.f32 	%f30, %f15, %f28;
	mul.f32 	%f31, %f16, %f28;
	mul.wide.u32 	%rd17, %r11, 8;
	add.s64 	%rd18, %rd1, %rd17;
	mul.f32 	%f32, %f29, 0f4F800000;
	cvt.rzi.s64.f32 	%rd19, %f32;
	atom.global.add.u64 	%rd20, [%rd18], %rd19;
	add.s32 	%r13, %r11, %r7;
	mul.wide.u32 	%rd21, %r13, 8;
	add.s64 	%rd22, %rd1, %rd21;
	mul.f32 	%f33, %f30, 0f4F800000;
	cvt.rzi.s64.f32 	%rd23, %f33;
	atom.global.add.u64 	%rd24, [%rd22], %rd23;
	add.s32 	%r14, %r13, %r7;
	mul.wide.u32 	%rd25, %r14, 8;
	add.s64 	%rd26, %rd1, %rd25;
	mul.f32 	%f34, %f31, 0f4F800000;
	cvt.rzi.s64.f32 	%rd27, %f34;
	atom.global.add.u64 	%rd28, [%rd26], %rd27;
	membar.cta;
	mul.wide.u32 	%rd29, %r12, 8;
	add.s64 	%rd30, %rd1, %rd29;
	mul.f32 	%f35, %f29, 0fCF800000;
	cvt.rzi.s64.f32 	%rd31, %f35;
	atom.global.add.u64 	%rd32, [%rd30], %rd31;
	add.s32 	%r15, %r12, %r7;
	mul.wide.u32 	%rd33, %r15, 8;
	add.s64 	%rd34, %rd1, %rd33;
	mul.f32 	%f36, %f30, 0fCF800000;
	cvt.rzi.s64.f32 	%rd35, %f36;
	atom.global.add.u64 	%rd36, [%rd34], %rd35;
	add.s32 	%r16, %r15, %r7;
	mul.wide.u32 	%rd37, %r16, 8;
	add.s64 	%rd38, %rd1, %rd37;
	mul.f32 	%f37, %f31, 0fCF800000;
	cvt.rzi.s64.f32 	%rd39, %f37;
	atom.global.add.u64 	%rd40, [%rd38], %rd39;
	membar.cta;
	add.s32 	%r17, %r17, %r4;
	setp.lt.u32 	%p3, %r17, %r3;
	@%p3 bra 	$L__BB0_2;
$L__BB0_3:
	cvta.to.global.u64 	%rd41, %rd6;
	mul.wide.u32 	%rd42, %r2, 4;
	add.s64 	%rd43, %rd41, %rd42;
	ld.global.f32 	%f38, [%rd43];
	add.f32 	%f39, %f41, %f38;
	st.global.f32 	[%rd43], %f39;
	ret;

}


// ===== COMPILED SASS (sm_100) =====

	.target	sm_100

	.elftype	@"ET_EXEC"


//--------------------- .note.nv.tkinfo           --------------------------
	.section	.note.nv.tkinfo,"",@"SHT_NOTE"
	.sectionflags	@"SHF_NOTE_NV_TKINFO"
	.tkinfo
        /*0018*/ 	.word	0x00000002
        /*0030*/ 	.string	""
        /*0030*/ 	.string	"ptxas"
        /*0030*/ 	.string	"Cuda compilation tools, release 13.0, V13.0.88"
        /*0030*/ 	.string	"Build cuda_13.0.r13.0/compiler.36424714_0"
        /*0030*/ 	.string	"-arch sm_100 -m 64 "



//--------------------- .note.nv.cuinfo           --------------------------
	.section	.note.nv.cuinfo,"",@"SHT_NOTE"
	.sectionflags	@"SHF_NOTE_NV_CUINFO"
        /*0018*/ 	.short	0x0002
        /*001a*/ 	.short	0x0064
        /*001c*/ 	.short	0x0082
	.zero		2


//--------------------- .nv.info                  --------------------------
	.section	.nv.info,"",@"SHT_CUDA_INFO"
	.align	4


	//----- nvinfo : EIATTR_REGCOUNT
	.align		4
        /*0000*/ 	.byte	0x04, 0x2f
        /*0002*/ 	.short	(.L_1 - .L_0)
	.align		4
.L_0:
        /*0004*/ 	.word	index@(computeBondedForces)
        /*0008*/ 	.word	0x00000020


	//----- nvinfo : EIATTR_FRAME_SIZE
	.align		4
.L_1:
        /*000c*/ 	.byte	0x04, 0x11
        /*000e*/ 	.short	(.L_3 - .L_2)
	.align		4
.L_2:
        /*0010*/ 	.word	index@($__internal_1_$__cuda_sm3x_div_rn_noftz_f32_slowpath)
        /*0014*/ 	.word	0x00000000


	//----- nvinfo : EIATTR_FRAME_SIZE
	.align		4
.L_3:
        /*0018*/ 	.byte	0x04, 0x11
        /*001a*/ 	.short	(.L_5 - .L_4)
	.align		4
.L_4:
        /*001c*/ 	.word	index@($__internal_0_$__cuda_sm20_sqrt_rn_f32_slowpath)
        /*0020*/ 	.word	0x00000000


	//----- nvinfo : EIATTR_FRAME_SIZE
	.align		4
.L_5:
        /*0024*/ 	.byte	0x04, 0x11
        /*0026*/ 	.short	(.L_7 - .L_6)
	.align		4
.L_6:
        /*0028*/ 	.word	index@(computeBondedForces)
        /*002c*/ 	.word	0x00000000


	//----- nvinfo : EIATTR_MIN_STACK_SIZE
	.align		4
.L_7:
        /*0030*/ 	.byte	0x04, 0x12
        /*0032*/ 	.short	(.L_9 - .L_8)
	.align		4
.L_8:
        /*0034*/ 	.word	index@(computeBondedForces)
        /*0038*/ 	.word	0x00000000
.L_9:


//--------------------- .nv.compat                --------------------------
	.section	.nv.compat,"",@"SHT_CUDA_COMPAT_INFO"
	.align	4
        /*0000*/ 	.byte	0x02, 0x09, 0x00, 0x00, 0x02, 0x02, 0x01, 0x00, 0x02, 0x05, 0x05, 0x00, 0x03, 0x07, 0x01, 0x01
        /*0010*/ 	.byte	0x02, 0x03, 0x00, 0x00, 0x02, 0x06, 0x01, 0x00, 0x04, 0x0b, 0x08, 0x00, 0x01, 0x00, 0x00, 0x00
        /*0020*/ 	.byte	0x00, 0x00, 0x00, 0x00


//--------------------- .nv.info.computeBondedForces --------------------------
	.section	.nv.info.computeBondedForces,"",@"SHT_CUDA_INFO"
	.sectionflags	@""
	.align	4


	//----- nvinfo : EIATTR_CUDA_API_VERSION
	.align		4
        /*0000*/ 	.byte	0x04, 0x37
        /*0002*/ 	.short	(.L_11 - .L_10)
.L_10:
        /*0004*/ 	.word	0x00000082


	//----- nvinfo : EIATTR_KPARAM_INFO
	.align		4
.L_11:
        /*0008*/ 	.byte	0x04, 0x17
        /*000a*/ 	.short	(.L_13 - .L_12)
.L_12:
        /*000c*/ 	.word	0x00000000
        /*0010*/ 	.short	0x0005
        /*0012*/ 	.short	0x0028
        /*0014*/ 	.byte	0x00, 0xf0, 0x11, 0x00


	//----- nvinfo : EIATTR_KPARAM_INFO
	.align		4
.L_13:
        /*0018*/ 	.byte	0x04, 0x17
        /*001a*/ 	.short	(.L_15 - .L_14)
.L_14:
        /*001c*/ 	.word	0x00000000
        /*0020*/ 	.short	0x0004
        /*0022*/ 	.short	0x0020
        /*0024*/ 	.byte	0x00, 0xf5, 0x21, 0x00


	//----- nvinfo : EIATTR_KPARAM_INFO
	.align		4
.L_15:
        /*0028*/ 	.byte	0x04, 0x17
        /*002a*/ 	.short	(.L_17 - .L_16)
.L_16:
        /*002c*/ 	.word	0x00000000
        /*0030*/ 	.short	0x0003
        /*0032*/ 	.short	0x0018
        /*0034*/ 	.byte	0x00, 0xf5, 0x21, 0x00


	//----- nvinfo : EIATTR_KPARAM_INFO
	.align		4
.L_17:
        /*0038*/ 	.byte	0x04, 0x17
        /*003a*/ 	.short	(.L_19 - .L_18)
.L_18:
        /*003c*/ 	.word	0x00000000
        /*0040*/ 	.short	0x0002
        /*0042*/ 	.short	0x0010
        /*0044*/ 	.byte	0x00, 0xf5, 0x21, 0x00


	//----- nvinfo : EIATTR_KPARAM_INFO
	.align		4
.L_19:
        /*0048*/ 	.byte	0x04, 0x17
        /*004a*/ 	.short	(.L_21 - .L_20)
.L_20:
        /*004c*/ 	.word	0x00000000
        /*0050*/ 	.short	0x0001
        /*0052*/ 	.short	0x0008
        /*0054*/ 	.byte	0x00, 0xf5, 0x21, 0x00


	//----- nvinfo : EIATTR_KPARAM_INFO
	.align		4
.L_21:
        /*0058*/ 	.byte	0x04, 0x17
        /*005a*/ 	.short	(.L_23 - .L_22)
.L_22:
        /*005c*/ 	.word	0x00000000
        /*0060*/ 	.short	0x0000
        /*0062*/ 	.short	0x0000
        /*0064*/ 	.byte	0x00, 0xf5, 0x21, 0x00


	//----- nvinfo : EIATTR_SPARSE_MMA_MASK
	.align		4
.L_23:
        /*0068*/ 	.byte	0x03, 0x50
        /*006a*/ 	.short	0x0000


	//----- nvinfo : EIATTR_MAXREG_COUNT
	.align		4
        /*006c*/ 	.byte	0x03, 0x1b
        /*006e*/ 	.short	0x00ff


	//----- nvinfo : EIATTR_MERCURY_ISA_VERSION
	.align		4
        /*0070*/ 	.byte	0x03, 0x5f
        /*0072*/ 	.short	0x0101


	//----- nvinfo : EIATTR_UNUSED_LOAD_BYTE_OFFSET
	.align		4
        /*0074*/ 	.byte	0x04, 0x44
        /*0076*/ 	.short	(.L_25 - .L_24)


	//   ....[0]....
.L_24:
        /*0078*/ 	.word	0x00000190
        /*007c*/ 	.word	0x00000fff


	//   ....[1]....
        /*0080*/ 	.word	0x000001a0
        /*0084*/ 	.word	0x00000fff


	//----- nvinfo : EIATTR_VRC_CTA_INIT_COUNT
	.align		4
.L_25:
        /*0088*/ 	.byte	0x02, 0x4a
	.zero		1
	.zero		1


	//----- nvinfo : EIATTR_EXIT_INSTR_OFFSETS
	.align		4
        /*008c*/ 	.byte	0x04, 0x1c
        /*008e*/ 	.short	(.L_27 - .L_26)


	//   ....[0]....
.L_26:
        /*0090*/ 	.word	0x00000700


	//----- nvinfo : EIATTR_CRS_STACK_SIZE
	.align		4
.L_27:
        /*0094*/ 	.byte	0x04, 0x1e
        /*0096*/ 	.short	(.L_29 - .L_28)
.L_28:
        /*0098*/ 	.word	0x00000000


	//----- nvinfo : EIATTR_CBANK_PARAM_SIZE
	.align		4
.L_29:
        /*009c*/ 	.byte	0x03, 0x19
        /*009e*/ 	.short	0x002c


	//----- nvinfo : EIATTR_PARAM_CBANK
	.align		4
        /*00a0*/ 	.byte	0x04, 0x0a
        /*00a2*/ 	.short	(.L_31 - .L_30)
	.align		4
.L_30:
        /*00a4*/ 	.word	index@(.nv.constant0.computeBondedForces)
        /*00a8*/ 	.short	0x0380
        /*00aa*/ 	.short	0x002c


	//----- nvinfo : EIATTR_SW_WAR
	.align		4
.L_31:
        /*00ac*/ 	.byte	0x04, 0x36
        /*00ae*/ 	.short	(.L_33 - .L_32)
.L_32:
        /*00b0*/ 	.word	0x00000008
.L_33:


//--------------------- .nv.callgraph             --------------------------
	.section	.nv.callgraph,"",@"SHT_CUDA_CALLGRAPH"
	.align	4
	.sectionentsize	8
	.align		4
        /*0000*/ 	.word	0x00000000
	.align		4
        /*0004*/ 	.word	0xffffffff
	.align		4
        /*0008*/ 	.word	0x00000000
	.align		4
        /*000c*/ 	.word	0xfffffffe
	.align		4
        /*0010*/ 	.word	0x00000000
	.align		4
        /*0014*/ 	.word	0xfffffffd
	.align		4
        /*0018*/ 	.word	0x00000000
	.align		4
        /*001c*/ 	.word	0xfffffffc


//--------------------- .text.computeBondedForces --------------------------
	.section	.text.computeBondedForces,"ax",@progbits
	.align	128
        .global         computeBondedForces
        .type           computeBondedForces,@function
        .size           computeBondedForces,(.L_x_22 - computeBondedForces)
        .other          computeBondedForces,@"STO_CUDA_ENTRY STV_DEFAULT"
computeBondedForces:
.text.computeBondedForces:
[----:B------:R-:W-:Y:S01]  /*0000*/  LDC R1, c[0x0][0x37c] ;  /* 0x0000df00ff017b82 */ /* 0x000fe20000000800 */
[----:B------:R-:W0:Y:S07]  /*0010*/  S2R R3, SR_TID.X ;  /* 0x0000000000037919 */ /* 0x000e2e0000002100 */
[----:B------:R-:W0:Y:S01]  /*0020*/  S2UR UR5, SR_CTAID.X ;  /* 0x00000000000579c3 */ /* 0x000e220000002500 */
[----:B------:R-:W1:Y:S01]  /*0030*/  LDCU UR4, c[0x0][0x3a8] ;  /* 0x00007500ff0477ac */ /* 0x000e620008000800 */
[----:B------:R-:W-:Y:S01]  /*0040*/  BSSY B0, `(.L_x_0) ;  /* 0x0000066000007945 */ /* 0x000fe20003800000 */
[----:B------:R-:W-:Y:S01]  /*0050*/  HFMA2 R22, -RZ, RZ, 0, 0 ;  /* 0x00000000ff167431 */ /* 0x000fe200000001ff */
[----:B------:R-:W2:Y:S04]  /*0060*/  LDCU.64 UR6, c[0x0][0x358] ;  /* 0x00006b00ff0677ac */ /* 0x000ea80008000a00 */
[----:B------:R-:W0:Y:S01]  /*0070*/  LDC R24, c[0x0][0x360] ;  /* 0x0000d800ff187b82 */ /* 0x000e220000000800 */
[----:B------:R-:W3:Y:S01]  /*0080*/  LDCU UR8, c[0x0][0x3a8] ;  /* 0x00007500ff0877ac */ /* 0x000ee20008000800 */
[----:B-1----:R-:W-:Y:S01]  /*0090*/  UIADD3 UR4, UPT, UPT, UR4, -0x1, URZ ;  /* 0xffffffff04047890 */ /* 0x002fe2000fffe0ff */
[----:B0-----:R-:W-:-:S05]  /*00a0*/  IMAD R2, R24, UR5, R3 ;  /* 0x0000000518027c24 */ /* 0x001fca000f8e0203 */
[----:B------:R-:W-:-:S13]  /*00b0*/  ISETP.GE.U32.AND P0, PT, R2, UR4, PT ;  /* 0x0000000402007c0c */ /* 0x000fda000bf06070 */
[----:B--23--:R-:W-:Y:S05]  /*00c0*/  @P0 BRA `(.L_x_1) ;  /* 0x0000000400740947 */ /* 0x00cfea0003800000 */
[----:B------:R-:W0:Y:S01]  /*00d0*/  LDC.64 R12, c[0x0][0x3a0] ;  /* 0x0000e800ff0c7b82 */ /* 0x000e220000000a00 */
[----:B------:R-:W1:Y:S01]  /*00e0*/  LDCU UR5, c[0x0][0x370] ;  /* 0x00006e00ff0577ac */ /* 0x000e620008000800 */
[----:B------:R-:W-:Y:S01]  /*00f0*/  IMAD.MOV.U32 R22, RZ, RZ, RZ ;  /* 0x000000ffff167224 */ /* 0x000fe200078e00ff */
[----:B------:R-:W-:-:S05]  /*0100*/  MOV R23, R2 ;  /* 0x0000000200177202 */ /* 0x000fca0000000f00 */
[----:B------:R-:W2:Y:S08]  /*0110*/  LDC.64 R14, c[0x0][0x380] ;  /* 0x0000e000ff0e7b82 */ /* 0x000eb00000000a00 */
[----:B------:R-:W3:Y:S01]  /*0120*/  LDC.64 R16, c[0x0][0x390] ;  /* 0x0000e400ff107b82 */ /* 0x000ee20000000a00 */
[----:B-1----:R-:W-:-:S07]  /*0130*/  IMAD R24, R24, UR5, RZ ;  /* 0x0000000518187c24 */ /* 0x002fce000f8e02ff */
[----:B------:R-:W1:Y:S02]  /*0140*/  LDC.64 R18, c[0x0][0x398] ;  /* 0x0000e600ff127b82 */ /* 0x000e640000000a00 */
.L_x_7:
[----:B-1--4-:R-:W-:-:S06]  /*0150*/  IMAD.WIDE.U32 R20, R23, 0x8, R18 ;  /* 0x0000000817147825 */ /* 0x012fcc00078e0012 */
[----:B------:R-:W3:Y:S02]  /*0160*/  LDG.E.64.CONSTANT R20, desc[UR6][R20.64] ;  /* 0x0000000614147981 */ /* 0x000ee4000c1e9b00 */
[----:B---3--:R-:W-:-:S04]  /*0170*/  IMAD.WIDE.U32 R8, R20, 0x10, R16 ;  /* 0x0000001014087825 */ /* 0x008fc800078e0010 */
[----:B------:R-:W-:Y:S02]  /*0180*/  IMAD.WIDE.U32 R26, R21, 0x10, R16 ;  /* 0x00000010151a7825 */ /* 0x000fe400078e0010 */
[----:B------:R-:W3:Y:S04]  /*0190*/  LDG.E.128.CONSTANT R8, desc[UR6][R8.64] ;  /* 0x0000000608087981 */ /* 0x000ee8000c1e9d00 */
[----:B------:R-:W3:Y:S01]  /*01a0*/  LDG.E.128.CONSTANT R4, desc[UR6][R26.64] ;  /* 0x000000061a047981 */ /* 0x000ee2000c1e9d00 */
[----:B------:R-:W-:Y:S05]  /*01b0*/  YIELD ;  /* 0x0000000000007946 */ /* 0x000fea0003800000 */
[----:B------:R-:W-:Y:S01]  /*01c0*/  BSSY.RECONVERGENT B1, `(.L_x_2) ;  /* 0x0000015000017945 */ /* 0x000fe20003800200 */
[----:B---3--:R-:W-:Y:S01]  /*01d0*/  FADD R5, -R9, R5 ;  /* 0x0000000509057221 */ /* 0x008fe20000000100 */
[----:B------:R-:W-:-:S03]  /*01e0*/  FADD R4, -R8, R4 ;  /* 0x0000000408047221 */ /* 0x000fc60000000100 */
[----:B------:R-:W-:Y:S01]  /*01f0*/  FMUL R3, R5, R5 ;  /* 0x0000000505037220 */ /* 0x000fe20000400000 */
[----:B------:R-:W-:-:S03]  /*0200*/  FADD R6, -R10, R6 ;  /* 0x000000060a067221 */ /* 0x000fc60000000100 */
[----:B------:R-:W-:-:S04]  /*0210*/  FFMA R3, R4, R4, R3 ;  /* 0x0000000404037223 */ /* 0x000fc80000000003 */
[----:B------:R-:W-:-:S04]  /*0220*/  FFMA R10, R6, R6, R3 ;  /* 0x00000006060a7223 */ /* 0x000fc80000000003 */
[----:B------:R-:W-:Y:S01]  /*0230*/  VIADD R0, R10, 0xf3000000 ;  /* 0xf30000000a007836 */ /* 0x000fe20000000000 */
[----:B------:R1:W3:Y:S04]  /*0240*/  MUFU.RSQ R11, R10 ;  /* 0x0000000a000b7308 */ /* 0x0002e80000001400 */
[----:B------:R-:W-:Y:S01]  /*0250*/  ISETP.GT.U32.AND P0, PT, R0, 0x727fffff, PT ;  /* 0x727fffff0000780c */ /* 0x000fe20003f04070 */
[----:B------:R-:W-:Y:S01]  /*0260*/  IMAD.MOV.U32 R7, RZ, RZ, R23 ;  /* 0x000000ffff077224 */ /* 0x000fe200078e0017 */
[----:B------:R-:W-:-:S04]  /*0270*/  IADD3 R23, PT, PT, R24, R23, RZ ;  /* 0x0000001718177210 */ /* 0x000fc80007ffe0ff */
[----:B------:R-:W-:-:S07]  /*0280*/  ISETP.GE.U32.AND P2, PT, R23, UR4, PT ;  /* 0x0000000417007c0c */ /* 0x000fce000bf46070 */
[----:B-1-3-5:R-:W-:Y:S06]  /*0290*/  @!P0 BRA `(.L_x_3) ;  /* 0x00000000000c8947 */ /* 0x02afec0003800000 */
[----:B------:R-:W-:-:S07]  /*02a0*/  MOV R8, 0x2c0 ;  /* 0x000002c000087802 */ /* 0x000fce0000000f00 */
[----:B0-2---:R-:W-:Y:S05]  /*02b0*/  CALL.REL.NOINC `($__internal_0_$__cuda_sm20_sqrt_rn_f32_slowpath) ;  /* 0x0000000400147944 */ /* 0x005fea0003c00000 */
[----:B------:R-:W-:Y:S05]  /*02c0*/  BRA `(.L_x_4) ;  /* 0x0000000000107947 */ /* 0x000fea0003800000 */
.L_x_3:
[----:B------:R-:W-:Y:S01]  /*02d0*/  FMUL.FTZ R3, R10, R11 ;  /* 0x0000000b0a037220 */ /* 0x000fe20000410000 */
[----:B------:R-:W-:-:S03]  /*02e0*/  FMUL.FTZ R8, R11, 0.5 ;  /* 0x3f0000000b087820 */ /* 0x000fc60000410000 */
[----:B------:R-:W-:-:S04]  /*02f0*/  FFMA R0, -R3, R3, R10 ;  /* 0x0000000303007223 */ /* 0x000fc8000000010a */
[----:B------:R-:W-:-:S07]  /*0300*/  FFMA R3, R0, R8, R3 ;  /* 0x0000000800037223 */ /* 0x000fce0000000003 */
.L_x_4:
[----:B------:R-:W-:Y:S05]  /*0310*/  BSYNC.RECONVERGENT B1 ;  /* 0x0000000000017941 */ /* 0x000fea0003800200 */
.L_x_2:
[----:B0-----:R-:W-:-:S06]  /*0320*/  IMAD.WIDE.U32 R8, R7, 0x8, R12 ;  /* 0x0000000807087825 */ /* 0x001fcc00078e000c */
[----:B------:R-:W3:Y:S01]  /*0330*/  LDG.E.64 R8, desc[UR6][R8.64] ;  /* 0x0000000608087981 */ /* 0x000ee2000c1e1b00 */
[----:B------:R-:W0:Y:S01]  /*0340*/  MUFU.RCP R10, R3 ;  /* 0x00000003000a7308 */ /* 0x000e220000001000 */
[----:B------:R-:W-:Y:S01]  /*0350*/  BSSY.RECONVERGENT B1, `(.L_x_5) ;  /* 0x0000011000017945 */ /* 0x000fe20003800200 */
[----:B------:R-:W-:Y:S01]  /*0360*/  FSETP.GT.AND P3, PT, R3, RZ, PT ;  /* 0x000000ff0300720b */ /* 0x000fe20003f64000 */
[----:B0-----:R-:W-:-:S04]  /*0370*/  FFMA R11, R10, -R3, 1 ;  /* 0x3f8000000a0b7423 */ /* 0x001fc80000000803 */
[----:B------:R-:W-:Y:S01]  /*0380*/  FFMA R11, R10, R11, R10 ;  /* 0x0000000b0a0b7223 */ /* 0x000fe2000000000a */
[----:B---3--:R-:W-:Y:S01]  /*0390*/  FADD R7, -R8, R3 ;  /* 0x0000000308077221 */ /* 0x008fe20000000100 */
[----:B------:R-:W-:-:S03]  /*03a0*/  FMUL R10, R9, 0.5 ;  /* 0x3f000000090a7820 */ /* 0x000fc60000400000 */
[----:B------:R-:W-:Y:S01]  /*03b0*/  FMUL R0, R9, R7 ;  /* 0x0000000709007220 */ /* 0x000fe20000400000 */
[----:B------:R-:W-:-:S03]  /*03c0*/  FMUL R10, R7, R10 ;  /* 0x0000000a070a7220 */ /* 0x000fc60000400000 */
[----:B------:R-:W0:Y:S01]  /*03d0*/  FCHK P0, R0, R3 ;  /* 0x0000000300007302 */ /* 0x000e220000000000 */
[----:B------:R-:W-:Y:S01]  /*03e0*/  FFMA R26, R0, R11, RZ ;  /* 0x0000000b001a7223 */ /* 0x000fe200000000ff */
[----:B------:R-:W-:-:S03]  /*03f0*/  FFMA R22, R7, R10, R22 ;  /* 0x0000000a07167223 */ /* 0x000fc60000000016 */
[----:B------:R-:W-:-:S04]  /*0400*/  FFMA R8, R26, -R3, R0 ;  /* 0x800000031a087223 */ /* 0x000fc80000000000 */
[----:B------:R-:W-:Y:S01]  /*0410*/  FFMA R8, R11, R8, R26 ;  /* 0x000000080b087223 */ /* 0x000fe2000000001a */
[----:B0-----:R-:W-:Y:S06]  /*0420*/  @!P0 BRA `(.L_x_6) ;  /* 0x00000000000c8947 */ /* 0x001fec0003800000 */
[----:B------:R-:W-:-:S07]  /*0430*/  MOV R10, 0x450 ;  /* 0x00000450000a7802 */ /* 0x000fce0000000f00 */
[----:B--2---:R-:W-:Y:S05]  /*0440*/  CALL.REL.NOINC `($__internal_1_$__cuda_sm3x_div_rn_noftz_f32_slowpath) ;  /* 0x0000000400087944 */ /* 0x004fea0003c00000 */
[----:B------:R-:W-:-:S07]  /*0450*/  MOV R8, R0 ;  /* 0x0000000000087202 */ /* 0x000fce0000000f00 */
.L_x_6:
[----:B------:R-:W-:Y:S05]  /*0460*/  BSYNC.RECONVERGENT B1 ;  /* 0x0000000000017941 */ /* 0x000fea0003800200 */
.L_x_5:
[----:B------:R-:W-:Y:S01]  /*0470*/  FSEL R7, R8, RZ, P3 ;  /* 0x000000ff08077208 */ /* 0x000fe20001800000 */
[C---:B------:R-:W-:Y:S02]  /*0480*/  VIADD R25, R20.reuse, UR8 ;  /* 0x0000000814197c36 */ /* 0x040fe40008000000 */
[----:B--2---:R-:W-:-:S04]  /*0490*/  IMAD.WIDE.U32 R8, R20, 0x8, R14 ;  /* 0x0000000814087825 */ /* 0x004fc800078e000e */
[-C--:B------:R-:W-:Y:S01]  /*04a0*/  FMUL R10, R4, R7.reuse ;  /* 0x00000007040a7220 */ /* 0x080fe20000400000 */
[-C--:B------:R-:W-:Y:S01]  /*04b0*/  FMUL R3, R5, R7.reuse ;  /* 0x0000000705037220 */ /* 0x080fe20000400000 */
[----:B------:R-:W-:Y:S02]  /*04c0*/  FMUL R0, R6, R7 ;  /* 0x0000000706007220 */ /* 0x000fe40000400000 */
[----:B------:R-:W-:Y:S01]  /*04d0*/  FMUL R28, R10, 4.29496729600000000000e+09 ;  /* 0x4f8000000a1c7820 */ /* 0x000fe20000400000 */
[----:B------:R-:W-:Y:S01]  /*04e0*/  FMUL R4, R3, 4.29496729600000000000e+09 ;  /* 0x4f80000003047820 */ /* 0x000fe20000400000 */
[----:B------:R-:W-:Y:S01]  /*04f0*/  FMUL R6, R0, 4.29496729600000000000e+09 ;  /* 0x4f80000000067820 */ /* 0x000fe20000400000 */
[----:B------:R-:W-:-:S04]  /*0500*/  IMAD.WIDE.U32 R26, R25, 0x8, R14 ;  /* 0x00000008191a7825 */ /* 0x000fc800078e000e */
[----:B------:R-:W-:Y:S01]  /*0510*/  FMUL R10, R10, -4.29496729600000000000e+09 ;  /* 0xcf8000000a0a7820 */ /* 0x000fe20000400000 */
[----:B------:R-:W0:Y:S08]  /*0520*/  F2I.S64.TRUNC R28, R28 ;  /* 0x0000001c001c7311 */ /* 0x000e30000020d900 */
[----:B------:R-:W1:Y:S01]  /*0530*/  F2I.S64.TRUNC R4, R4 ;  /* 0x0000000400047311 */ /* 0x000e62000020d900 */
[----:B------:R-:W-:Y:S01]  /*0540*/  IADD3 R25, PT, PT, R25, UR8, RZ ;  /* 0x0000000819197c10 */ /* 0x000fe2000fffe0ff */
[----:B0-----:R-:W5:Y:S06]  /*0550*/  ATOMG.E.ADD.64.STRONG.GPU PT, RZ, desc[UR6][R8.64], R28 ;  /* 0x8000001c08ff79a8 */ /* 0x001f6c00081ef506 */
[----:B------:R-:W0:Y:S01]  /*0560*/  F2I.S64.TRUNC R6, R6 ;  /* 0x0000000600067311 */ /* 0x000e22000020d900 */
[----:B-1----:R1:W5:Y:S01]  /*0570*/  ATOMG.E.ADD.64.STRONG.GPU PT, RZ, desc[UR6][R26.64], R4 ;  /* 0x800000041aff79a8 */ /* 0x00236200081ef506 */
[----:B------:R-:W-:Y:S01]  /*0580*/  FMUL R0, R0, -4.29496729600000000000e+09 ;  /* 0xcf80000000007820 */ /* 0x000fe20000400000 */
[----:B------:R-:W-:Y:S01]  /*0590*/  FMUL R3, R3, -4.29496729600000000000e+09 ;  /* 0xcf80000003037820 */ /* 0x000fe20000400000 */
[----:B-1----:R-:W-:-:S05]  /*05a0*/  IMAD.WIDE.U32 R4, R25, 0x8, R14 ;  /* 0x0000000819047825 */ /* 0x002fca00078e000e */
[----:B0-----:R0:W5:Y:S01]  /*05b0*/  ATOMG.E.ADD.64.STRONG.GPU PT, RZ, desc[UR6][R4.64], R6 ;  /* 0x8000000604ff79a8 */ /* 0x00116200081ef506 */
[----:B------:R-:W1:Y:S08]  /*05c0*/  F2I.S64.TRUNC R10, R10 ;  /* 0x0000000a000a7311 */ /* 0x000e70000020d900 */
[----:B------:R-:W-:Y:S08]  /*05d0*/  F2I.S64.TRUNC R28, R0 ;  /* 0x00000000001c7311 */ /* 0x000ff0000020d900 */
[----:B------:R2:W3:Y:S02]  /*05e0*/  F2I.S64.TRUNC R8, R3 ;  /* 0x0000000300087311 */ /* 0x0004e4000020d900 */
[----:B--2---:R-:W-:-:S05]  /*05f0*/  VIADD R3, R21, UR8 ;  /* 0x0000000815037c36 */ /* 0x004fca0008000000 */
[----:B------:R-:W-:Y:S01]  /*0600*/  IADD3 R25, PT, PT, R3, UR8, RZ ;  /* 0x0000000803197c10 */ /* 0x000fe2000fffe0ff */
[----:B------:R-:W-:-:S04]  /*0610*/  IMAD.WIDE.U32 R20, R21, 0x8, R14 ;  /* 0x0000000815147825 */ /* 0x000fc800078e000e */
[----:B0-----:R-:W-:-:S04]  /*0620*/  IMAD.WIDE.U32 R6, R3, 0x8, R14 ;  /* 0x0000000803067825 */ /* 0x001fc800078e000e */
[----:B------:R-:W-:Y:S01]  /*0630*/  IMAD.WIDE.U32 R26, R25, 0x8, R14 ;  /* 0x00000008191a7825 */ /* 0x000fe200078e000e */
[----:B------:R1:W-:Y:S06]  /*0640*/  MEMBAR.SC.CTA ;  /* 0x0000000000007992 */ /* 0x0003ec0000000000 */
[----:B-1----:R4:W5:Y:S04]  /*0650*/  ATOMG.E.ADD.64.STRONG.GPU PT, RZ, desc[UR6][R20.64], R10 ;  /* 0x8000000a14ff79a8 */ /* 0x00296800081ef506 */
[----:B---3--:R4:W5:Y:S04]  /*0660*/  ATOMG.E.ADD.64.STRONG.GPU PT, RZ, desc[UR6][R6.64], R8 ;  /* 0x8000000806ff79a8 */ /* 0x00896800081ef506 */
[----:B------:R4:W5:Y:S01]  /*0670*/  ATOMG.E.ADD.64.STRONG.GPU PT, RZ, desc[UR6][R26.64], R28 ;  /* 0x8000001c1aff79a8 */ /* 0x00096200081ef506 */
[----:B------:R0:W-:Y:S06]  /*0680*/  MEMBAR.SC.CTA ;  /* 0x0000000000007992 */ /* 0x0001ec0000000000 */
[----:B0-----:R-:W-:Y:S05]  /*0690*/  @!P2 BRA `(.L_x_7) ;  /* 0xfffffff800aca947 */ /* 0x001fea000383ffff */
.L_x_1:
[----:B------:R-:W-:Y:S05]  /*06a0*/  BSYNC B0 ;  /* 0x0000000000007941 */ /* 0x000fea0003800000 */
.L_x_0:
[----:B------:R-:W0:Y:S02]  /*06b0*/  LDC.64 R4, c[0x0][0x388] ;  /* 0x0000e200ff047b82 */ /* 0x000e240000000a00 */
[----:B0-----:R-:W-:-:S05]  /*06c0*/  IMAD.WIDE.U32 R2, R2, 0x4, R4 ;  /* 0x0000000402027825 */ /* 0x001fca00078e0004 */
[----:B------:R-:W2:Y:S02]  /*06d0*/  LDG.E R5, desc[UR6][R2.64] ;  /* 0x0000000602057981 */ /* 0x000ea4000c1e1900 */
[----:B--2---:R-:W-:-:S05]  /*06e0*/  FADD R5, R5, R22 ;  /* 0x0000001605057221 */ /* 0x004fca0000000000 */
[----:B------:R-:W-:Y:S01]  /*06f0*/  STG.E desc[UR6][R2.64], R5 ;  /* 0x0000000502007986 */ /* 0x000fe2000c101906 */
[----:B------:R-:W-:Y:S05]  /*0700*/  EXIT ;  /* 0x000000000000794d */ /* 0x000fea0003800000 */
        .weak           $__internal_0_$__cuda_sm20_sqrt_rn_f32_slowpath
        .type           $__internal_0_$__cuda_sm20_sqrt_rn_f32_slowpath,@function
        .size           $__internal_0_$__cuda_sm20_sqrt_rn_f32_slowpath,($__internal_1_$__cuda_sm3x_div_rn_noftz_f32_slowpath - $__internal_0_$__cuda_sm20_sqrt_rn_f32_slowpath)
$__internal_0_$__cuda_sm20_sqrt_rn_f32_slowpath:
[----:B------:R-:W-:-:S13]  /*0710*/  LOP3.LUT P0, RZ, R10, 0x7fffffff, RZ, 0xc0, !PT ;  /* 0x7fffffff0aff7812 */ /* 0x000fda000780c0ff */
[----:B------:R-:W-:Y:S01]  /*0720*/  @!P0 IMAD.MOV.U32 R3, RZ, RZ, R10 ;  /* 0x000000ffff038224 */ /* 0x000fe200078e000a */
[----:B------:R-:W-:Y:S06]  /*0730*/  @!P0 BRA `(.L_x_8) ;  /* 0x0000000000448947 */ /* 0x000fec0003800000 */
[----:B------:R-:W-:Y:S02]  /*0740*/  FSETP.GEU.FTZ.AND P0, PT, R10, RZ, PT ;  /* 0x000000ff0a00720b */ /* 0x000fe40003f1e000 */
[----:B------:R-:W-:-:S11]  /*0750*/  MOV R0, R10 ;  /* 0x0000000a00007202 */ /* 0x000fd60000000f00 */
[----:B------:R-:W-:Y:S01]  /*0760*/  @!P0 IMAD.MOV.U32 R3, RZ, RZ, 0x7fffffff ;  /* 0x7fffffffff038424 */ /* 0x000fe200078e00ff */
[----:B------:R-:W-:Y:S06]  /*0770*/  @!P0 BRA `(.L_x_8) ;  /* 0x0000000000348947 */ /* 0x000fec0003800000 */
[----:B------:R-:W-:-:S13]  /*0780*/  FSETP.GTU.FTZ.AND P0, PT, |R0|, +INF , PT ;  /* 0x7f8000000000780b */ /* 0x000fda0003f1c200 */
[----:B------:R-:W-:Y:S01]  /*0790*/  @P0 FADD.FTZ R3, R0, 1 ;  /* 0x3f80000000030421 */ /* 0x000fe20000010000 */
[----:B------:R-:W-:Y:S06]  /*07a0*/  @P0 BRA `(.L_x_8) ;  /* 0x0000000000280947 */ /* 0x000fec0003800000 */
[----:B------:R-:W-:-:S13]  /*07b0*/  FSETP.NEU.FTZ.AND P0, PT, |R0|, +INF , PT ;  /* 0x7f8000000000780b */ /* 0x000fda0003f1d200 */
[----:B------:R-:W-:-:S04]  /*07c0*/  @P0 FFMA R9, R0, 1.84467440737095516160e+19, RZ ;  /* 0x5f80000000090823 */ /* 0x000fc800000000ff */
[----:B------:R-:W0:Y:S02]  /*07d0*/  @P0 MUFU.RSQ R10, R9 ;  /* 0x00000009000a0308 */ /* 0x000e240000001400 */
[----:B0-----:R-:W-:Y:S01]  /*07e0*/  @P0 FMUL.FTZ R26, R9, R10 ;  /* 0x0000000a091a0220 */ /* 0x001fe20000410000 */
[----:B------:R-:W-:-:S03]  /*07f0*/  @P0 FMUL.FTZ R10, R10, 0.5 ;  /* 0x3f0000000a0a0820 */ /* 0x000fc60000410000 */
[----:B------:R-:W-:-:S04]  /*0800*/  @P0 FADD.FTZ R3, -R26, -RZ ;  /* 0x800000ff1a030221 */ /* 0x000fc80000010100 */
[----:B------:R-:W-:Y:S01]  /*0810*/  @P0 FFMA R11, R26, R3, R9 ;  /* 0x000000031a0b0223 */ /* 0x000fe20000000009 */
[----:B------:R-:W-:-:S03]  /*0820*/  @!P0 MOV R3, R0 ;  /* 0x0000000000038202 */ /* 0x000fc60000000f00 */
[----:B------:R-:W-:-:S04]  /*0830*/  @P0 FFMA R10, R11, R10, R26 ;  /* 0x0000000a0b0a0223 */ /* 0x000fc8000000001a */
[----:B------:R-:W-:-:S07]  /*0840*/  @P0 FMUL.FTZ R3, R10, 2.3283064365386962891e-10 ;  /* 0x2f8000000a030820 */ /* 0x000fce0000410000 */
.L_x_8:
[----:B------:R-:W-:-:S04]  /*0850*/  IMAD.MOV.U32 R9, RZ, RZ, 0x0 ;  /* 0x00000000ff097424 */ /* 0x000fc800078e00ff */
[----:B------:R-:W-:Y:S05]  /*0860*/  RET.REL.NODEC R8 `(computeBondedForces) ;  /* 0xfffffff408e47950 */ /* 0x000fea0003c3ffff */
        .weak           $__internal_1_$__cuda_sm3x_div_rn_noftz_f32_slowpath
        .type           $__internal_1_$__cuda_sm3x_div_rn_noftz_f32_slowpath,@function
        .size           $__internal_1_$__cuda_sm3x_div_rn_noftz_f32_slowpath,(.L_x_22 - $__internal_1_$__cuda_sm3x_div_rn_noftz_f32_slowpath)
$__internal_1_$__cuda_sm3x_div_rn_noftz_f32_slowpath:
[----:B------:R-:W-:Y:S01]  /*0870*/  SHF.R.U32.HI R8, RZ, 0x17, R3 ;  /* 0x00000017ff087819 */ /* 0x000fe20000011603 */
[----:B------:R-:W-:Y:S01]  /*0880*/  BSSY.RECONVERGENT B2, `(.L_x_9) ;  /* 0x0000063000027945 */ /* 0x000fe20003800200 */
[--C-:B------:R-:W-:Y:S01]  /*0890*/  SHF.R.U32.HI R9, RZ, 0x17, R0.reuse ;  /* 0x00000017ff097819 */ /* 0x100fe20000011600 */
[----:B------:R-:W-:Y:S01]  /*08a0*/  IMAD.MOV.U32 R11, RZ, RZ, R0 ;  /* 0x000000ffff0b7224 */ /* 0x000fe200078e0000 */
[----:B------:R-:W-:Y:S02]  /*08b0*/  LOP3.LUT R8, R8, 0xff, RZ, 0xc0, !PT ;  /* 0x000000ff08087812 */ /* 0x000fe400078ec0ff */
[----:B------:R-:W-:Y:S02]  /*08c0*/  LOP3.LUT R9, R9, 0xff, RZ, 0xc0, !PT ;  /* 0x000000ff09097812 */ /* 0x000fe400078ec0ff */
[----:B------:R-:W-:Y:S02]  /*08d0*/  IADD3 R26, PT, PT, R8, -0x1, RZ ;  /* 0xffffffff081a7810 */ /* 0x000fe40007ffe0ff */
[----:B------:R-:W-:-:S02]  /*08e0*/  IADD3 R25, PT, PT, R9, -0x1, RZ ;  /* 0xffffffff09197810 */ /* 0x000fc40007ffe0ff */
[----:B------:R-:W-:-:S04]  /*08f0*/  ISETP.GT.U32.AND P0, PT, R26, 0xfd, PT ;  /* 0x000000fd1a00780c */ /* 0x000fc80003f04070 */
[----:B------:R-:W-:-:S13]  /*0900*/  ISETP.GT.U32.OR P0, PT, R25, 0xfd, P0 ;  /* 0x000000fd1900780c */ /* 0x000fda0000704470 */
[----:B------:R-:W-:Y:S01]  /*0910*/  @!P0 MOV R7, RZ ;  /* 0x000000ff00078202 */ /* 0x000fe20000000f00 */
[----:B------:R-:W-:Y:S06]  /*0920*/  @!P0 BRA `(.L_x_10) ;  /* 0x00000000005c8947 */ /* 0x000fec0003800000 */
[----:B------:R-:W-:Y:S02]  /*0930*/  FSETP.GTU.FTZ.AND P1, PT, |R3|, +INF , PT ;  /* 0x7f8000000300780b */ /* 0x000fe40003f3c200 */
[----:B------:R-:W-:-:S04]  /*0940*/  FSETP.GTU.FTZ.AND P0, PT, |R0|, +INF , PT ;  /* 0x7f8000000000780b */ /* 0x000fc80003f1c200 */
[----:B------:R-:W-:-:S13]  /*0950*/  PLOP3.LUT P0, PT, P0, P1, PT, 0xf8, 0x8f ;  /* 0x00000000008f781c */ /* 0x000fda0000703f70 */
[----:B------:R-:W-:Y:S05]  /*0960*/  @P0 BRA `(.L_x_11) ;  /* 0x00000004004c0947 */ /* 0x000fea0003800000 */
[----:B------:R-:W-:-:S13]  /*0970*/  LOP3.LUT P0, RZ, R3, 0x7fffffff, R11, 0xc8, !PT ;  /* 0x7fffffff03ff7812 */ /* 0x000fda000780c80b */
[----:B------:R-:W-:Y:S05]  /*0980*/  @!P0 BRA `(.L_x_12) ;  /* 0x00000004003c8947 */ /* 0x000fea0003800000 */
[C---:B------:R-:W-:Y:S02]  /*0990*/  FSETP.NEU.FTZ.AND P4, PT, |R0|.reuse, +INF , PT ;  /* 0x7f8000000000780b */ /* 0x040fe40003f9d200 */
[----:B------:R-:W-:Y:S02]  /*09a0*/  FSETP.NEU.FTZ.AND P1, PT, |R3|, +INF , PT ;  /* 0x7f8000000300780b */ /* 0x000fe40003f3d200 */
[----:B------:R-:W-:-:S11]  /*09b0*/  FSETP.NEU.FTZ.AND P0, PT, |R0|, +INF , PT ;  /* 0x7f8000000000780b */ /* 0x000fd60003f1d200 */
[----:B------:R-:W-:Y:S05]  /*09c0*/  @!P1 BRA !P4, `(.L_x_12) ;  /* 0x00000004002c9947 */ /* 0x000fea0006000000 */
[----:B------:R-:W-:-:S04]  /*09d0*/  LOP3.LUT P4, RZ, R11, 0x7fffffff, RZ, 0xc0, !PT ;  /* 0x7fffffff0bff7812 */ /* 0x000fc8000788c0ff */
[----:B------:R-:W-:-:S13]  /*09e0*/  PLOP3.LUT P1, PT, P1, P4, PT, 0x2f, 0xf2 ;  /* 0x0000000000f2781c */ /* 0x000fda0000f28577 */
[----:B------:R-:W-:Y:S05]  /*09f0*/  @P1 BRA `(.L_x_13) ;  /* 0x0000000400181947 */ /* 0x000fea0003800000 */
[----:B------:R-:W-:-:S04]  /*0a00*/  LOP3.LUT P1, RZ, R3, 0x7fffffff, RZ, 0xc0, !PT ;  /* 0x7fffffff03ff7812 */ /* 0x000fc8000782c0ff */
[----:B------:R-:W-:-:S13]  /*0a10*/  PLOP3.LUT P0, PT, P0, P1, PT, 0x2f, 0xf2 ;  /* 0x0000000000f2781c */ /* 0x000fda0000702577 */
[----:B------:R-:W-:Y:S05]  /*0a20*/  @P0 BRA `(.L_x_14) ;  /* 0x0000000400000947 */ /* 0x000fea0003800000 */
[----:B------:R-:W-:Y:S02]  /*0a30*/  ISETP.GE.AND P0, PT, R25, RZ, PT ;  /* 0x000000ff1900720c */ /* 0x000fe40003f06270 */
[----:B------:R-:W-:-:S11]  /*0a40*/  ISETP.GE.AND P1, PT, R26, RZ, PT ;  /* 0x000000ff1a00720c */ /* 0x000fd60003f26270 */
[----:B------:R-:W-:Y:S01]  /*0a50*/  @P0 MOV R7, RZ ;  /* 0x000000ff00070202 */ /* 0x000fe20000000f00 */
[----:B------:R-:W-:Y:S02]  /*0a60*/  @!P0 IMAD.MOV.U32 R7, RZ, RZ, -0x40 ;  /* 0xffffffc0ff078424 */ /* 0x000fe400078e00ff */
[----:B------:R-:W-:Y:S01]  /*0a70*/  @!P0 FFMA R11, R0, 1.84467440737095516160e+19, RZ ;  /* 0x5f800000000b8823 */ /* 0x000fe200000000ff */
[----:B------:R-:W-:Y:S02]  /*0a80*/  @!P1 FFMA R3, R3, 1.84467440737095516160e+19, RZ ;  /* 0x5f80000003039823 */ /* 0x000fe400000000ff */
[----:B------:R-:W-:-:S07]  /*0a90*/  @!P1 IADD3 R7, PT, PT, R7, 0x40, RZ ;  /* 0x0000004007079810 */ /* 0x000fce0007ffe0ff */
.L_x_10:
[----:B------:R-:W-:Y:S01]  /*0aa0*/  LEA R0, R8, 0xc0800000, 0x17 ;  /* 0xc080000008007811 */ /* 0x000fe200078eb8ff */
[----:B------:R-:W-:Y:S01]  /*0ab0*/  VIADD R9, R9, 0xffffff81 ;  /* 0xffffff8109097836 */ /* 0x000fe20000000000 */
[----:B------:R-:W-:Y:S02]  /*0ac0*/  BSSY.RECONVERGENT B3, `(.L_x_15) ;  /* 0x0000035000037945 */ /* 0x000fe40003800200 */
[----:B------:R-:W-:Y:S01]  /*0ad0*/  IADD3 R27, PT, PT, -R0, R3, RZ ;  /* 0x00000003001b7210 */ /* 0x000fe20007ffe1ff */
[C---:B------:R-:W-:Y:S01]  /*0ae0*/  IMAD R0, R9.reuse, -0x800000, R11 ;  /* 0xff80000009007824 */ /* 0x040fe200078e020b */
[----:B------:R-:W-:Y:S02]  /*0af0*/  IADD3 R28, PT, PT, R9, 0x7f, -R8 ;  /* 0x0000007f091c7810 */ /* 0x000fe40007ffe808 */
[----:B------:R-:W0:Y:S01]  /*0b00*/  MUFU.RCP R26, R27 ;  /* 0x0000001b001a7308 */ /* 0x000e220000001000 */
[----:B------:R-:W-:Y:S01]  /*0b10*/  FADD.FTZ R25, -R27, -RZ ;  /* 0x800000ff1b197221 */ /* 0x000fe20000010100 */
[----:B------:R-:W-:-:S03]  /*0b20*/  IADD3 R7, PT, PT, R28, R7, RZ ;  /* 0x000000071c077210 */ /* 0x000fc60007ffe0ff */
[----:B0-----:R-:W-:-:S04]  /*0b30*/  FFMA R3, R26, R25, 1 ;  /* 0x3f8000001a037423 */ /* 0x001fc80000000019 */
[----:B------:R-:W-:-:S04]  /*0b40*/  FFMA R3, R26, R3, R26 ;  /* 0x000000031a037223 */ /* 0x000fc8000000001a */
[----:B------:R-:W-:-:S04]  /*0b50*/  FFMA R26, R0, R3, RZ ;  /* 0x00000003001a7223 */ /* 0x000fc800000000ff */
[----:B------:R-:W-:-:S04]  /*0b60*/  FFMA R11, R25, R26, R0 ;  /* 0x0000001a190b7223 */ /* 0x000fc80000000000 */
[----:B------:R-:W-:-:S04]  /*0b70*/  FFMA R26, R3, R11, R26 ;  /* 0x0000000b031a7223 */ /* 0x000fc8000000001a */
[----:B------:R-:W-:-:S04]  /*0b80*/  FFMA R25, R25, R26, R0 ;  /* 0x0000001a19197223 */ /* 0x000fc80000000000 */
[----:B------:R-:W-:-:S05]  /*0b90*/  FFMA R0, R3, R25, R26 ;  /* 0x0000001903007223 */ /* 0x000fca000000001a */
[----:B------:R-:W-:-:S04]  /*0ba0*/  SHF.R.U32.HI R8, RZ, 0x17, R0 ;  /* 0x00000017ff087819 */ /* 0x000fc80000011600 */
[----:B------:R-:W-:-:S04]  /*0bb0*/  LOP3.LUT R8, R8, 0xff, RZ, 0xc0, !PT ;  /* 0x000000ff08087812 */ /* 0x000fc800078ec0ff */
[----:B------:R-:W-:-:S05]  /*0bc0*/  IADD3 R8, PT, PT, R8, R7, RZ ;  /* 0x0000000708087210 */ /* 0x000fca0007ffe0ff */
[----:B------:R-:W-:-:S05]  /*0bd0*/  VIADD R9, R8, 0xffffffff ;  /* 0xffffffff08097836 */ /* 0x000fca0000000000 */
[----:B------:R-:W-:-:S13]  /*0be0*/  ISETP.GE.U32.AND P0, PT, R9, 0xfe, PT ;  /* 0x000000fe0900780c */ /* 0x000fda0003f06070 */
[----:B------:R-:W-:Y:S05]  /*0bf0*/  @!P0 BRA `(.L_x_16) ;  /* 0x0000000000808947 */ /* 0x000fea0003800000 */
[----:B------:R-:W-:-:S13]  /*0c00*/  ISETP.GT.AND P0, PT, R8, 0xfe, PT ;  /* 0x000000fe0800780c */ /* 0x000fda0003f04270 */
[----:B------:R-:W-:Y:S05]  /*0c10*/  @P0 BRA `(.L_x_17) ;  /* 0x00000000006c0947 */ /* 0x000fea0003800000 */
[----:B------:R-:W-:-:S13]  /*0c20*/  ISETP.GE.AND P0, PT, R8, 0x1, PT ;  /* 0x000000010800780c */ /* 0x000fda0003f06270 */
[----:B------:R-:W-:Y:S05]  /*0c30*/  @P0 BRA `(.L_x_18) ;  /* 0x0000000000740947 */ /* 0x000fea0003800000 */
[----:B------:R-:W-:Y:S02]  /*0c40*/  ISETP.GE.AND P0, PT, R8, -0x18, PT ;  /* 0xffffffe80800780c */ /* 0x000fe40003f06270 */
[----:B------:R-:W-:-:S11]  /*0c50*/  LOP3.LUT R0, R0, 0x80000000, RZ, 0xc0, !PT ;  /* 0x8000000000007812 */ /* 0x000fd600078ec0ff */
[----:B------:R-:W-:Y:S05]  /*0c60*/  @!P0 BRA `(.L_x_18) ;  /* 0x0000000000688947 */ /* 0x000fea0003800000 */
[-CC-:B------:R-:W-:Y:S01]  /*0c70*/  FFMA.RZ R7, R3, R25.reuse, R26.reuse ;  /* 0x0000001903077223 */ /* 0x180fe2000000c01a */
[C---:B------:R-:W-:Y:S02]  /*0c80*/  IADD3 R28, PT, PT, R8.reuse, 0x20, RZ ;  /* 0x00000020081c7810 */ /* 0x040fe40007ffe0ff */
[C---:B------:R-:W-:Y:S02]  /*0c90*/  ISETP.NE.AND P4, PT, R8.reuse, RZ, PT ;  /* 0x000000ff0800720c */ /* 0x040fe40003f85270 */
[----:B------:R-:W-:Y:S01]  /*0ca0*/  LOP3.LUT R9, R7, 0x7fffff, RZ, 0xc0, !PT ;  /* 0x007fffff07097812 */ /* 0x000fe200078ec0ff */
[CCC-:B------:R-:W-:Y:S01]  /*0cb0*/  FFMA.RP R7, R3.reuse, R25.reuse, R26.reuse ;  /* 0x0000001903077223 */ /* 0x1c0fe2000000801a */
[----:B------:R-:W-:Y:S01]  /*0cc0*/  FFMA.RM R26, R3, R25, R26 ;  /* 0x00000019031a7223 */ /* 0x000fe2000000401a */
[----:B------:R-:W-:Y:S02]  /*0cd0*/  ISETP.NE.AND P1, PT, R8, RZ, PT ;  /* 0x000000ff0800720c */ /* 0x000fe40003f25270 */
[----:B------:R-:W-:-:S02]  /*0ce0*/  LOP3.LUT R9, R9, 0x800000, RZ, 0xfc, !PT ;  /* 0x0080000009097812 */ /* 0x000fc400078efcff */
[----:B------:R-:W-:Y:S02]  /*0cf0*/  IADD3 R8, PT, PT, -R8, RZ, RZ ;  /* 0x000000ff08087210 */ /* 0x000fe40007ffe1ff */
[----:B------:R-:W-:Y:S02]  /*0d00*/  SHF.L.U32 R28, R9, R28, RZ ;  /* 0x0000001c091c7219 */ /* 0x000fe400000006ff */
[----:B------:R-:W-:Y:S02]  /*0d10*/  FSETP.NEU.FTZ.AND P0, PT, R7, R26, PT ;  /* 0x0000001a0700720b */ /* 0x000fe40003f1d000 */
[----:B------:R-:W-:Y:S02]  /*0d20*/  SEL R8, R8, RZ, P4 ;  /* 0x000000ff08087207 */ /* 0x000fe40002000000 */
[----:B------:R-:W-:Y:S02]  /*0d30*/  ISETP.NE.AND P1, PT, R28, RZ, P1 ;  /* 0x000000ff1c00720c */ /* 0x000fe40000f25270 */
[----:B------:R-:W-:-:S02]  /*0d40*/  SHF.R.U32.HI R8, RZ, R8, R9 ;  /* 0x00000008ff087219 */ /* 0x000fc40000011609 */
[----:B------:R-:W-:Y:S02]  /*0d50*/  PLOP3.LUT P0, PT, P0, P1, PT, 0xf8, 0x8f ;  /* 0x00000000008f781c */ /* 0x000fe40000703f70 */
[----:B------:R-:W-:Y:S02]  /*0d60*/  SHF.R.U32.HI R26, RZ, 0x1, R8 ;  /* 0x00000001ff1a7819 */ /* 0x000fe40000011608 */
[----:B------:R-:W-:-:S04]  /*0d70*/  SEL R3, RZ, 0x1, !P0 ;  /* 0x00000001ff037807 */ /* 0x000fc80004000000 */
[----:B------:R-:W-:-:S04]  /*0d80*/  LOP3.LUT R3, R3, 0x1, R26, 0xf8, !PT ;  /* 0x0000000103037812 */ /* 0x000fc800078ef81a */
[----:B------:R-:W-:-:S05]  /*0d90*/  LOP3.LUT R3, R3, R8, RZ, 0xc0, !PT ;  /* 0x0000000803037212 */ /* 0x000fca00078ec0ff */
[----:B------:R-:W-:-:S05]  /*0da0*/  IMAD.IADD R3, R26, 0x1, R3 ;  /* 0x000000011a037824 */ /* 0x000fca00078e0203 */
[----:B------:R-:W-:Y:S01]  /*0db0*/  LOP3.LUT R0, R3, R0, RZ, 0xfc, !PT ;  /* 0x0000000003007212 */ /* 0x000fe200078efcff */
[----:B------:R-:W-:Y:S06]  /*0dc0*/  BRA `(.L_x_18) ;  /* 0x0000000000107947 */ /* 0x000fec0003800000 */
.L_x_17:
[----:B------:R-:W-:-:S04]  /*0dd0*/  LOP3.LUT R0, R0, 0x80000000, RZ, 0xc0, !PT ;  /* 0x8000000000007812 */ /* 0x000fc800078ec0ff */
[----:B------:R-:W-:Y:S01]  /*0de0*/  LOP3.LUT R0, R0, 0x7f800000, RZ, 0xfc, !PT ;  /* 0x7f80000000007812 */ /* 0x000fe200078efcff */
[----:B------:R-:W-:Y:S06]  /*0df0*/  BRA `(.L_x_18) ;  /* 0x0000000000047947 */ /* 0x000fec0003800000 */
.L_x_16:
[----:B------:R-:W-:-:S07]  /*0e00*/  LEA R0, R7, R0, 0x17 ;  /* 0x0000000007007211 */ /* 0x000fce00078eb8ff */
.L_x_18:
[----:B------:R-:W-:Y:S05]  /*0e10*/  BSYNC.RECONVERGENT B3 ;  /* 0x0000000000037941 */ /* 0x000fea0003800200 */
.L_x_15:
[----:B------:R-:W-:Y:S05]  /*0e20*/  BRA `(.L_x_19) ;  /* 0x0000000000207947 */ /* 0x000fea0003800000 */
.L_x_14:
[----:B------:R-:W-:-:S04]  /*0e30*/  LOP3.LUT R0, R3, 0x80000000, R11, 0x48, !PT ;  /* 0x8000000003007812 */ /* 0x000fc800078e480b */
[----:B------:R-:W-:Y:S01]  /*0e40*/  LOP3.LUT R0, R0, 0x7f800000, RZ, 0xfc, !PT ;  /* 0x7f80000000007812 */ /* 0x000fe200078efcff */
[----:B------:R-:W-:Y:S06]  /*0e50*/  BRA `(.L_x_19) ;  /* 0x0000000000147947 */ /* 0x000fec0003800000 */
.L_x_13:
[----:B------:R-:W-:Y:S01]  /*0e60*/  LOP3.LUT R0, R3, 0x80000000, R11, 0x48, !PT ;  /* 0x8000000003007812 */ /* 0x000fe200078e480b */
[----:B------:R-:W-:Y:S06]  /*0e70*/  BRA `(.L_x_19) ;  /* 0x00000000000c7947 */ /* 0x000fec0003800000 */
.L_x_12:
[----:B------:R-:W0:Y:S01]  /*0e80*/  MUFU.RSQ R0, -QNAN ;  /* 0xffc0000000007908 */ /* 0x000e220000001400 */
[----:B------:R-:W-:Y:S05]  /*0e90*/  BRA `(.L_x_19) ;  /* 0x0000000000047947 */ /* 0x000fea0003800000 */
.L_x_11:
[----:B------:R-:W-:-:S07]  /*0ea0*/  FADD.FTZ R0, R0, R3 ;  /* 0x0000000300007221 */ /* 0x000fce0000010000 */
.L_x_19:
[----:B------:R-:W-:Y:S05]  /*0eb0*/  BSYNC.RECONVERGENT B2 ;  /* 0x0000000000027941 */ /* 0x000fea0003800200 */
.L_x_9:
[----:B------:R-:W-:-:S04]  /*0ec0*/  HFMA2 R11, -RZ, RZ, 0, 0 ;  /* 0x00000000ff0b7431 */ /* 0x000fc800000001ff */
[----:B0-----:R-:W-:Y:S05]  /*0ed0*/  RET.REL.NODEC R10 `(computeBondedForces) ;  /* 0xfffffff00a487950 */ /* 0x001fea0003c3ffff */
.L_x_20:
[----:B------:R-:W-:-:S00]  /*0ee0*/  BRA `(.L_x_20) ;  /* 0xfffffffc00fc7947 */ /* 0x000fc0000383ffff */
[----:B------:R-:W-:-:S00]  /*0ef0*/  NOP ;  /* 0x0000000000007918 */ /* 0x000fc00000000000 */
        /* <DEDUP_REMOVED lines=8> */
.L_x_22:


//--------------------- .nv.shared.reserved.0     --------------------------
	.section	.nv.shared.reserved.0,"aw",@nobits
	.weak		__nv_reservedSMEM_offset_0_alias
	.size		__nv_reservedSMEM_offset_0_alias, 0, 64
	.other		__nv_reservedSMEM_offset_0_alias,@"STO_CUDA_RESERVED_SHARED STV_DEFAULT"
__nv_reservedSMEM_offset_0_alias:
	.zero		0
	.zero		64


//--------------------- .nv.constant0.computeBondedForces --------------------------
	.section	.nv.constant0.computeBondedForces,"a",@progbits
	.sectionflags	@""
	.align	4
.nv.constant0.computeBondedForces:
	.zero		940


//--------------------- SYMBOLS --------------------------

	.type		.nv.reservedSmem.offset0,@object
	.size		.nv.reservedSmem.offset0,0x4
